//
// Generated by NVIDIA NVVM Compiler
//
// Compiler Build ID: CL-36424714
// Cuda compilation tools, release 13.0, V13.0.88
// Based on NVVM 20.0.0
//

.version 9.0
.target sm_100
.address_size 64

	// .globl	brev_i

.visible .entry brev_i(
	.param .u64 .ptr .align 1 brev_i_param_0,
	.param .u64 .ptr .align 1 brev_i_param_1
)
{
	.reg .b32 	%r<7>;
	.reg .b64 	%rd<8>;

	ld.param.u64 	%rd1, [brev_i_param_0];
	ld.param.u64 	%rd2, [brev_i_param_1];
	cvta.to.global.u64 	%rd3, %rd2;
	cvta.to.global.u64 	%rd4, %rd1;
	mov.u32 	%r1, %ntid.x;
	mov.u32 	%r2, %ctaid.x;
	mov.u32 	%r3, %tid.x;
	mad.lo.s32 	%r4, %r1, %r2, %r3;
	mul.wide.u32 	%rd5, %r4, 4;
	add.s64 	%rd6, %rd4, %rd5;
	ld.global.u32 	%r5, [%rd6];
	brev.b32 	%r6, %r5;
	add.s64 	%rd7, %rd3, %rd5;
	st.global.u32 	[%rd7], %r6;
	ret;

}
	// .globl	brev_u
.visible .entry brev_u(
	.param .u64 .ptr .align 1 brev_u_param_0,
	.param .u64 .ptr .align 1 brev_u_param_1
)
{
	.reg .b32 	%r<7>;
	.reg .b64 	%rd<8>;

	ld.param.u64 	%rd1, [brev_u_param_0];
	ld.param.u64 	%rd2, [brev_u_param_1];
	cvta.to.global.u64 	%rd3, %rd2;
	cvta.to.global.u64 	%rd4, %rd1;
	mov.u32 	%r1, %ntid.x;
	mov.u32 	%r2, %ctaid.x;
	mov.u32 	%r3, %tid.x;
	mad.lo.s32 	%r4, %r1, %r2, %r3;
	mul.wide.u32 	%rd5, %r4, 4;
	add.s64 	%rd6, %rd4, %rd5;
	ld.global.u32 	%r5, [%rd6];
	brev.b32 	%r6, %r5;
	add.s64 	%rd7, %rd3, %rd5;
	st.global.u32 	[%rd7], %r6;
	ret;

}
	// .globl	brev_u64
.visible .entry brev_u64(
	.param .u64 .ptr .align 1 brev_u64_param_0,
	.param .u64 .ptr .align 1 brev_u64_param_1
)
{
	.reg .b32 	%r<5>;
	.reg .b64 	%rd<10>;

	ld.param.u64 	%rd1, [brev_u64_param_0];
	ld.param.u64 	%rd2, [brev_u64_param_1];
	cvta.to.global.u64 	%rd3, %rd2;
	cvta.to.global.u64 	%rd4, %rd1;
	mov.u32 	%r1, %ntid.x;
	mov.u32 	%r2, %ctaid.x;
	mov.u32 	%r3, %tid.x;
	mad.lo.s32 	%r4, %r1, %r2, %r3;
	mul.wide.u32 	%rd5, %r4, 8;
	add.s64 	%rd6, %rd4, %rd5;
	ld.global.u64 	%rd7, [%rd6];
	brev.b64 	%rd8, %rd7;
	add.s64 	%rd9, %rd3, %rd5;
	st.global.u64 	[%rd9], %rd8;
	ret;

}
	// .globl	usad_int
.visible .entry usad_int(
	.param .u64 .ptr .align 1 usad_int_param_0,
	.param .u64 .ptr .align 1 usad_int_param_1,
	.param .u64 .ptr .align 1 usad_int_param_2,
	.param .u64 .ptr .align 1 usad_int_param_3
)
{
	.reg .b32 	%r<9>;
	.reg .b64 	%rd<14>;

	ld.param.u64 	%rd1, [usad_int_param_0];
	ld.param.u64 	%rd2, [usad_int_param_1];
	ld.param.u64 	%rd3, [usad_int_param_2];
	ld.param.u64 	%rd4, [usad_int_param_3];
	cvta.to.global.u64 	%rd5, %rd4;
	cvta.to.global.u64 	%rd6, %rd3;
	cvta.to.global.u64 	%rd7, %rd2;
	cvta.to.global.u64 	%rd8, %rd1;
	mov.u32 	%r1, %ntid.x;
	mov.u32 	%r2, %ctaid.x;
	mov.u32 	%r3, %tid.x;
	mad.lo.s32 	%r4, %r1, %r2, %r3;
	mul.wide.s32 	%rd9, %r4, 4;
	add.s64 	%rd10, %rd8, %rd9;
	ld.global.u32 	%r5, [%rd10];
	add.s64 	%rd11, %rd7, %rd9;
	ld.global.u32 	%r6, [%rd11];
	add.s64 	%rd12, %rd6, %rd9;
	ld.global.u32 	%r7, [%rd12];
	sad.u32 	%r8, %r5, %r6, %r7;
	add.s64 	%rd13, %rd5, %rd9;
	st.global.u32 	[%rd13], %r8;
	ret;

}
	// .globl	vabsdiffu4
.visible .entry vabsdiffu4(
	.param .u64 .ptr .align 1 vabsdiffu4_param_0,
	.param .u64 .ptr .align 1 vabsdiffu4_param_1,
	.param .u64 .ptr .align 1 vabsdiffu4_param_2
)
{
	.reg .b32 	%r<9>;
	.reg .b64 	%rd<11>;

	ld.param.u64 	%rd1, [vabsdiffu4_param_0];
	ld.param.u64 	%rd2, [vabsdiffu4_param_1];
	ld.param.u64 	%rd3, [vabsdiffu4_param_2];
	cvta.to.global.u64 	%rd4, %rd3;
	cvta.to.global.u64 	%rd5, %rd2;
	cvta.to.global.u64 	%rd6, %rd1;
	mov.u32 	%r5, %ntid.x;
	mov.u32 	%r6, %ctaid.x;
	mov.u32 	%r7, %tid.x;
	mad.lo.s32 	%r8, %r5, %r6, %r7;
	mul.wide.u32 	%rd7, %r8, 4;
	add.s64 	%rd8, %rd6, %rd7;
	ld.global.u32 	%r2, [%rd8];
	add.s64 	%rd9, %rd5, %rd7;
	ld.global.u32 	%r3, [%rd9];
	mov.b32 	%r1, 0;
	// begin inline asm
	vabsdiff4.u32.u32.u32 %r1,%r2,%r3,%r1;
	// end inline asm
	add.s64 	%rd10, %rd4, %rd7;
	st.global.u32 	[%rd10], %r1;
	ret;

}
	// .globl	add_s32_sat
.visible .entry add_s32_sat(
	.param .u64 .ptr .align 1 add_s32_sat_param_0,
	.param .u64 .ptr .align 1 add_s32_sat_param_1,
	.param .u64 .ptr .align 1 add_s32_sat_param_2
)
{
	.reg .b32 	%r<8>;
	.reg .b64 	%rd<11>;

	ld.param.u64 	%rd1, [add_s32_sat_param_0];
	ld.param.u64 	%rd2, [add_s32_sat_param_1];
	ld.param.u64 	%rd3, [add_s32_sat_param_2];
	cvta.to.global.u64 	%rd4, %rd3;
	cvta.to.global.u64 	%rd5, %rd2;
	cvta.to.global.u64 	%rd6, %rd1;
	mov.u32 	%r4, %ntid.x;
	mov.u32 	%r5, %ctaid.x;
	mov.u32 	%r6, %tid.x;
	mad.lo.s32 	%r7, %r4, %r5, %r6;
	mul.wide.u32 	%rd7, %r7, 4;
	add.s64 	%rd8, %rd6, %rd7;
	ld.global.u32 	%r2, [%rd8];
	add.s64 	%rd9, %rd5, %rd7;
	ld.global.u32 	%r3, [%rd9];
	// begin inline asm
	add.sat.s32 %r1, %r2, %r3;
	// end inline asm
	add.s64 	%rd10, %rd4, %rd7;
	st.global.u32 	[%rd10], %r1;
	ret;

}


// ===== COMPILED SASS (sm_100) =====

	.target	sm_100

	.elftype	@"ET_EXEC"


//--------------------- .note.nv.tkinfo           --------------------------
	.section	.note.nv.tkinfo,"",@"SHT_NOTE"
	.sectionflags	@"SHF_NOTE_NV_TKINFO"
	.tkinfo
        /*0018*/ 	.word	0x00000002
        /*0030*/ 	.string	""
        /*0030*/ 	.string	"ptxas"
        /*0030*/ 	.string	"Cuda compilation tools, release 13.0, V13.0.88"
        /*0030*/ 	.string	"Build cuda_13.0.r13.0/compiler.36424714_0"
        /*0030*/ 	.string	"-arch sm_100 -m 64 "



//--------------------- .note.nv.cuinfo           --------------------------
	.section	.note.nv.cuinfo,"",@"SHT_NOTE"
	.sectionflags	@"SHF_NOTE_NV_CUINFO"
        /*0018*/ 	.short	0x0002
        /*001a*/ 	.short	0x0064
        /*001c*/ 	.short	0x0082
	.zero		2


//--------------------- .nv.info                  --------------------------
	.section	.nv.info,"",@"SHT_CUDA_INFO"
	.align	4


	//----- nvinfo : EIATTR_REGCOUNT
	.align		4
        /*0000*/ 	.byte	0x04, 0x2f
        /*0002*/ 	.short	(.L_1 - .L_0)
	.align		4
.L_0:
        /*0004*/ 	.word	index@(brev_i)
        /*0008*/ 	.word	0x0000000c


	//----- nvinfo : EIATTR_FRAME_SIZE
	.align		4
.L_1:
        /*000c*/ 	.byte	0x04, 0x11
        /*000e*/ 	.short	(.L_3 - .L_2)
	.align		4
.L_2:
        /*0010*/ 	.word	index@(brev_i)
        /*0014*/ 	.word	0x00000000


	//----- nvinfo : EIATTR_REGCOUNT
	.align		4
.L_3:
        /*0018*/ 	.byte	0x04, 0x2f
        /*001a*/ 	.short	(.L_5 - .L_4)
	.align		4
.L_4:
        /*001c*/ 	.word	index@(brev_u)
        /*0020*/ 	.word	0x0000000c


	//----- nvinfo : EIATTR_FRAME_SIZE
	.align		4
.L_5:
        /*0024*/ 	.byte	0x04, 0x11
        /*0026*/ 	.short	(.L_7 - .L_6)
	.align		4
.L_6:
        /*0028*/ 	.word	index@(brev_u)
        /*002c*/ 	.word	0x00000000


	//----- nvinfo : EIATTR_REGCOUNT
	.align		4
.L_7:
        /*0030*/ 	.byte	0x04, 0x2f
        /*0032*/ 	.short	(.L_9 - .L_8)
	.align		4
.L_8:
        /*0034*/ 	.word	index@(brev_u64)
        /*0038*/ 	.word	0x0000000c


	//----- nvinfo : EIATTR_FRAME_SIZE
	.align		4
.L_9:
        /*003c*/ 	.byte	0x04, 0x11
        /*003e*/ 	.short	(.L_11 - .L_10)
	.align		4
.L_10:
        /*0040*/ 	.word	index@(brev_u64)
        /*0044*/ 	.word	0x00000000


	//----- nvinfo : EIATTR_REGCOUNT
	.align		4
.L_11:
        /*0048*/ 	.byte	0x04, 0x2f
        /*004a*/ 	.short	(.L_13 - .L_12)
	.align		4
.L_12:
        /*004c*/ 	.word	index@(usad_int)
        /*0050*/ 	.word	0x0000000e


	//----- nvinfo : EIATTR_FRAME_SIZE
	.align		4
.L_13:
        /*0054*/ 	.byte	0x04, 0x11
        /*0056*/ 	.short	(.L_15 - .L_14)
	.align		4
.L_14:
        /*0058*/ 	.word	index@(usad_int)
        /*005c*/ 	.word	0x00000000


	//----- nvinfo : EIATTR_REGCOUNT
	.align		4
.L_15:
        /*0060*/ 	.byte	0x04, 0x2f
        /*0062*/ 	.short	(.L_17 - .L_16)
	.align		4
.L_16:
        /*0064*/ 	.word	index@(vabsdiffu4)
        /*0068*/ 	.word	0x0000000c


	//----- nvinfo : EIATTR_FRAME_SIZE
	.align		4
.L_17:
        /*006c*/ 	.byte	0x04, 0x11
        /*006e*/ 	.short	(.L_19 - .L_18)
	.align		4
.L_18:
        /*0070*/ 	.word	index@(vabsdiffu4)
        /*0074*/ 	.word	0x00000000


	//----- nvinfo : EIATTR_REGCOUNT
	.align		4
.L_19:
        /*0078*/ 	.byte	0x04, 0x2f
        /*007a*/ 	.short	(.L_21 - .L_20)
	.align		4
.L_20:
        /*007c*/ 	.word	index@(add_s32_sat)
        /*0080*/ 	.word	0x0000000c


	//----- nvinfo : EIATTR_FRAME_SIZE
	.align		4
.L_21:
        /*0084*/ 	.byte	0x04, 0x11
        /*0086*/ 	.short	(.L_23 - .L_22)
	.align		4
.L_22:
        /*0088*/ 	.word	index@(add_s32_sat)
        /*008c*/ 	.word	0x00000000


	//----- nvinfo : EIATTR_MIN_STACK_SIZE
	.align		4
.L_23:
        /*0090*/ 	.byte	0x04, 0x12
        /*0092*/ 	.short	(.L_25 - .L_24)
	.align		4
.L_24:
        /*0094*/ 	.word	index@(add_s32_sat)
        /*0098*/ 	.word	0x00000000


	//----- nvinfo : EIATTR_MIN_STACK_SIZE
	.align		4
.L_25:
        /*009c*/ 	.byte	0x04, 0x12
        /*009e*/ 	.short	(.L_27 - .L_26)
	.align		4
.L_26:
        /*00a0*/ 	.word	index@(vabsdiffu4)
        /*00a4*/ 	.word	0x00000000


	//----- nvinfo : EIATTR_MIN_STACK_SIZE
	.align		4
.L_27:
        /*00a8*/ 	.byte	0x04, 0x12
        /*00aa*/ 	.short	(.L_29 - .L_28)
	.align		4
.L_28:
        /*00ac*/ 	.word	index@(usad_int)
        /*00b0*/ 	.word	0x00000000


	//----- nvinfo : EIATTR_MIN_STACK_SIZE
	.align		4
.L_29:
        /*00b4*/ 	.byte	0x04, 0x12
        /*00b6*/ 	.short	(.L_31 - .L_30)
	.align		4
.L_30:
        /*00b8*/ 	.word	index@(brev_u64)
        /*00bc*/ 	.word	0x00000000


	//----- nvinfo : EIATTR_MIN_STACK_SIZE
	.align		4
.L_31:
        /*00c0*/ 	.byte	0x04, 0x12
        /*00c2*/ 	.short	(.L_33 - .L_32)
	.align		4
.L_32:
        /*00c4*/ 	.word	index@(brev_u)
        /*00c8*/ 	.word	0x00000000


	//----- nvinfo : EIATTR_MIN_STACK_SIZE
	.align		4
.L_33:
        /*00cc*/ 	.byte	0x04, 0x12
        /*00ce*/ 	.short	(.L_35 - .L_34)
	.align		4
.L_34:
        /*00d0*/ 	.word	index@(brev_i)
        /*00d4*/ 	.word	0x00000000
.L_35:


//--------------------- .nv.compat                --------------------------
	.section	.nv.compat,"",@"SHT_CUDA_COMPAT_INFO"
	.align	4
        /*0000*/ 	.byte	0x02, 0x09, 0x00, 0x00, 0x02, 0x02, 0x01, 0x00, 0x02, 0x05, 0x05, 0x00, 0x03, 0x07, 0x01, 0x01
        /*0010*/ 	.byte	0x02, 0x03, 0x00, 0x00, 0x02, 0x06, 0x01, 0x00, 0x04, 0x0b, 0x08, 0x00, 0x09, 0x00, 0x00, 0x00
        /*0020*/ 	.byte	0x00, 0x00, 0x00, 0x00


//--------------------- .nv.info.add_s32_sat      --------------------------
	.section	.nv.info.add_s32_sat,"",@"SHT_CUDA_INFO"
	.sectionflags	@""
	.align	4


	//----- nvinfo : EIATTR_CUDA_API_VERSION
	.align		4
        /*0000*/ 	.byte	0x04, 0x37
        /*0002*/ 	.short	(.L_37 - .L_36)
.L_36:
        /*0004*/ 	.word	0x00000082


	//----- nvinfo : EIATTR_KPARAM_INFO
	.align		4
.L_37:
        /*0008*/ 	.byte	0x04, 0x17
        /*000a*/ 	.short	(.L_39 - .L_38)
.L_38:
        /*000c*/ 	.word	0x00000000
        /*0010*/ 	.short	0x0002
        /*0012*/ 	.short	0x0010
        /*0014*/ 	.byte	0x00, 0xf5, 0x21, 0x00


	//----- nvinfo : EIATTR_KPARAM_INFO
	.align		4
.L_39:
        /*0018*/ 	.byte	0x04, 0x17
        /*001a*/ 	.short	(.L_41 - .L_40)
.L_40:
        /*001c*/ 	.word	0x00000000
        /*0020*/ 	.short	0x0001
        /*0022*/ 	.short	0x0008
        /*0024*/ 	.byte	0x00, 0xf5, 0x21, 0x00


	//----- nvinfo : EIATTR_KPARAM_INFO
	.align		4
.L_41:
        /*0028*/ 	.byte	0x04, 0x17
        /*002a*/ 	.short	(.L_43 - .L_42)
.L_42:
        /*002c*/ 	.word	0x00000000
        /*0030*/ 	.short	0x0000
        /*0032*/ 	.short	0x0000
        /*0034*/ 	.byte	0x00, 0xf5, 0x21, 0x00


	//----- nvinfo : EIATTR_SPARSE_MMA_MASK
	.align		4
.L_43:
        /*0038*/ 	.byte	0x03, 0x50
        /*003a*/ 	.short	0x0000


	//----- nvinfo : EIATTR_MAXREG_COUNT
	.align		4
        /*003c*/ 	.byte	0x03, 0x1b
        /*003e*/ 	.short	0x00ff


	//----- nvinfo : EIATTR_MERCURY_ISA_VERSION
	.align		4
        /*0040*/ 	.byte	0x03, 0x5f
        /*0042*/ 	.short	0x0101


	//----- nvinfo : EIATTR_VRC_CTA_INIT_COUNT
	.align		4
        /*0044*/ 	.byte	0x02, 0x4a
	.zero		1
	.zero		1


	//----- nvinfo : EIATTR_EXIT_INSTR_OFFSETS
	.align		4
        /*0048*/ 	.byte	0x04, 0x1c
        /*004a*/ 	.short	(.L_45 - .L_44)


	//   ....[0]....
.L_44:
        /*004c*/ 	.word	0x00000140


	//----- nvinfo : EIATTR_CBANK_PARAM_SIZE
	.align		4
.L_45:
        /*0050*/ 	.byte	0x03, 0x19
        /*0052*/ 	.short	0x0018


	//----- nvinfo : EIATTR_PARAM_CBANK
	.align		4
        /*0054*/ 	.byte	0x04, 0x0a
        /*0056*/ 	.short	(.L_47 - .L_46)
	.align		4
.L_46:
        /*0058*/ 	.word	index@(.nv.constant0.add_s32_sat)
        /*005c*/ 	.short	0x0380
        /*005e*/ 	.short	0x0018


	//----- nvinfo : EIATTR_SW_WAR
	.align		4
.L_47:
        /*0060*/ 	.byte	0x04, 0x36
        /*0062*/ 	.short	(.L_49 - .L_48)
.L_48:
        /*0064*/ 	.word	0x00000008
.L_49:


//--------------------- .nv.info.vabsdiffu4       --------------------------
	.section	.nv.info.vabsdiffu4,"",@"SHT_CUDA_INFO"
	.sectionflags	@""
	.align	4


	//----- nvinfo : EIATTR_CUDA_API_VERSION
	.align		4
        /*0000*/ 	.byte	0x04, 0x37
        /*0002*/ 	.short	(.L_51 - .L_50)
.L_50:
        /*0004*/ 	.word	0x00000082


	//----- nvinfo : EIATTR_KPARAM_INFO
	.align		4
.L_51:
        /*0008*/ 	.byte	0x04, 0x17
        /*000a*/ 	.short	(.L_53 - .L_52)
.L_52:
        /*000c*/ 	.word	0x00000000
        /*0010*/ 	.short	0x0002
        /*0012*/ 	.short	0x0010
        /*0014*/ 	.byte	0x00, 0xf5, 0x21, 0x00


	//----- nvinfo : EIATTR_KPARAM_INFO
	.align		4
.L_53:
        /*0018*/ 	.byte	0x04, 0x17
        /*001a*/ 	.short	(.L_55 - .L_54)
.L_54:
        /*001c*/ 	.word	0x00000000
        /*0020*/ 	.short	0x0001
        /*0022*/ 	.short	0x0008
        /*0024*/ 	.byte	0x00, 0xf5, 0x21, 0x00


	//----- nvinfo : EIATTR_KPARAM_INFO
	.align		4
.L_55:
        /*0028*/ 	.byte	0x04, 0x17
        /*002a*/ 	.short	(.L_57 - .L_56)
.L_56:
        /*002c*/ 	.word	0x00000000
        /*0030*/ 	.short	0x0000
        /*0032*/ 	.short	0x0000
        /*0034*/ 	.byte	0x00, 0xf5, 0x21, 0x00


	//----- nvinfo : EIATTR_SPARSE_MMA_MASK
	.align		4
.L_57:
        /*0038*/ 	.byte	0x03, 0x50
        /*003a*/ 	.short	0x0000


	//----- nvinfo : EIATTR_MAXREG_COUNT
	.align		4
        /*003c*/ 	.byte	0x03, 0x1b
        /*003e*/ 	.short	0x00ff


	//----- nvinfo : EIATTR_MERCURY_ISA_VERSION
	.align		4
        /*0040*/ 	.byte	0x03, 0x5f
        /*0042*/ 	.short	0x0101


	//----- nvinfo : EIATTR_VRC_CTA_INIT_COUNT
	.align		4
        /*0044*/ 	.byte	0x02, 0x4a
	.zero		1
	.zero		1


	//----- nvinfo : EIATTR_EXIT_INSTR_OFFSETS
	.align		4
        /*0048*/ 	.byte	0x04, 0x1c
        /*004a*/ 	.short	(.L_59 - .L_58)


	//   ....[0]....
.L_58:
        /*004c*/ 	.word	0x00000100


	//----- nvinfo : EIATTR_CBANK_PARAM_SIZE
	.align		4
.L_59:
        /*0050*/ 	.byte	0x03, 0x19
        /*0052*/ 	.short	0x0018


	//----- nvinfo : EIATTR_PARAM_CBANK
	.align		4
        /*0054*/ 	.byte	0x04, 0x0a
        /*0056*/ 	.short	(.L_61 - .L_60)
	.align		4
.L_60:
        /*0058*/ 	.word	index@(.nv.constant0.vabsdiffu4)
        /*005c*/ 	.short	0x0380
        /*005e*/ 	.short	0x0018


	//----- nvinfo : EIATTR_SW_WAR
	.align		4
.L_61:
        /*0060*/ 	.byte	0x04, 0x36
        /*0062*/ 	.short	(.L_63 - .L_62)
.L_62:
        /*0064*/ 	.word	0x00000008
.L_63:


//--------------------- .nv.info.usad_int         --------------------------
	.section	.nv.info.usad_int,"",@"SHT_CUDA_INFO"
	.sectionflags	@""
	.align	4


	//----- nvinfo : EIATTR_CUDA_API_VERSION
	.align		4
        /*0000*/ 	.byte	0x04, 0x37
        /*0002*/ 	.short	(.L_65 - .L_64)
.L_64:
        /*0004*/ 	.word	0x00000082


	//----- nvinfo : EIATTR_KPARAM_INFO
	.align		4
.L_65:
        /*0008*/ 	.byte	0x04, 0x17
        /*000a*/ 	.short	(.L_67 - .L_66)
.L_66:
        /*000c*/ 	.word	0x00000000
        /*0010*/ 	.short	0x0003
        /*0012*/ 	.short	0x0018
        /*0014*/ 	.byte	0x00, 0xf5, 0x21, 0x00


	//----- nvinfo : EIATTR_KPARAM_INFO
	.align		4
.L_67:
        /*0018*/ 	.byte	0x04, 0x17
        /*001a*/ 	.short	(.L_69 - .L_68)
.L_68:
        /*001c*/ 	.word	0x00000000
        /*0020*/ 	.short	0x0002
        /*0022*/ 	.short	0x0010
        /*0024*/ 	.byte	0x00, 0xf5, 0x21, 0x00


	//----- nvinfo : EIATTR_KPARAM_INFO
	.align		4
.L_69:
        /*0028*/ 	.byte	0x04, 0x17
        /*002a*/ 	.short	(.L_71 - .L_70)
.L_70:
        /*002c*/ 	.word	0x00000000
        /*0030*/ 	.short	0x0001
        /*0032*/ 	.short	0x0008
        /*0034*/ 	.byte	0x00, 0xf5, 0x21, 0x00


	//----- nvinfo : EIATTR_KPARAM_INFO
	.align		4
.L_71:
        /*0038*/ 	.byte	0x04, 0x17
        /*003a*/ 	.short	(.L_73 - .L_72)
.L_72:
        /*003c*/ 	.word	0x00000000
        /*0040*/ 	.short	0x0000
        /*0042*/ 	.short	0x0000
        /*0044*/ 	.byte	0x00, 0xf5, 0x21, 0x00


	//----- nvinfo : EIATTR_SPARSE_MMA_MASK
	.align		4
.L_73:
        /*0048*/ 	.byte	0x03, 0x50
        /*004a*/ 	.short	0x0000


	//----- nvinfo : EIATTR_MAXREG_COUNT
	.align		4
        /*004c*/ 	.byte	0x03, 0x1b
        /*004e*/ 	.short	0x00ff


	//----- nvinfo : EIATTR_MERCURY_ISA_VERSION
	.align		4
        /*0050*/ 	.byte	0x03, 0x5f
        /*0052*/ 	.short	0x0101


	//----- nvinfo : EIATTR_VRC_CTA_INIT_COUNT
	.align		4
        /*0054*/ 	.byte	0x02, 0x4a
	.zero		1
	.zero		1


	//----- nvinfo : EIATTR_EXIT_INSTR_OFFSETS
	.align		4
        /*0058*/ 	.byte	0x04, 0x1c
        /*005a*/ 	.short	(.L_75 - .L_74)


	//   ....[0]....
.L_74:
        /*005c*/ 	.word	0x00000130


	//----- nvinfo : EIATTR_CBANK_PARAM_SIZE
	.align		4
.L_75:
        /*0060*/ 	.byte	0x03, 0x19
        /*0062*/ 	.short	0x0020


	//----- nvinfo : EIATTR_PARAM_CBANK
	.align		4
        /*0064*/ 	.byte	0x04, 0x0a
        /*0066*/ 	.short	(.L_77 - .L_76)
	.align		4
.L_76:
        /*0068*/ 	.word	index@(.nv.constant0.usad_int)
        /*006c*/ 	.short	0x0380
        /*006e*/ 	.short	0x0020


	//----- nvinfo : EIATTR_SW_WAR
	.align		4
.L_77:
        /*0070*/ 	.byte	0x04, 0x36
        /*0072*/ 	.short	(.L_79 - .L_78)
.L_78:
        /*0074*/ 	.word	0x00000008
.L_79:


//--------------------- .nv.info.brev_u64         --------------------------
	.section	.nv.info.brev_u64,"",@"SHT_CUDA_INFO"
	.sectionflags	@""
	.align	4


	//----- nvinfo : EIATTR_CUDA_API_VERSION
	.align		4
        /*0000*/ 	.byte	0x04, 0x37
        /*0002*/ 	.short	(.L_81 - .L_80)
.L_80:
        /*0004*/ 	.word	0x00000082


	//----- nvinfo : EIATTR_KPARAM_INFO
	.align		4
.L_81:
        /*0008*/ 	.byte	0x04, 0x17
        /*000a*/ 	.short	(.L_83 - .L_82)
.L_82:
        /*000c*/ 	.word	0x00000000
        /*0010*/ 	.short	0x0001
        /*0012*/ 	.short	0x0008
        /*0014*/ 	.byte	0x00, 0xf5, 0x21, 0x00


	//----- nvinfo : EIATTR_KPARAM_INFO
	.align		4
.L_83:
        /*0018*/ 	.byte	0x04, 0x17
        /*001a*/ 	.short	(.L_85 - .L_84)
.L_84:
        /*001c*/ 	.word	0x00000000
        /*0020*/ 	.short	0x0000
        /*0022*/ 	.short	0x0000
        /*0024*/ 	.byte	0x00, 0xf5, 0x21, 0x00


	//----- nvinfo : EIATTR_SPARSE_MMA_MASK
	.align		4
.L_85:
        /*0028*/ 	.byte	0x03, 0x50
        /*002a*/ 	.short	0x0000


	//----- nvinfo : EIATTR_MAXREG_COUNT
	.align		4
        /*002c*/ 	.byte	0x03, 0x1b
        /*002e*/ 	.short	0x00ff


	//----- nvinfo : EIATTR_MERCURY_ISA_VERSION
	.align		4
        /*0030*/ 	.byte	0x03, 0x5f
        /*0032*/ 	.short	0x0101


	//----- nvinfo : EIATTR_VRC_CTA_INIT_COUNT
	.align		4
        /*0034*/ 	.byte	0x02, 0x4a
	.zero		1
	.zero		1


	//----- nvinfo : EIATTR_EXIT_INSTR_OFFSETS
	.align		4
        /*0038*/ 	.byte	0x04, 0x1c
        /*003a*/ 	.short	(.L_87 - .L_86)


	//   ....[0]....
.L_86:
        /*003c*/ 	.word	0x000000e0


	//----- nvinfo : EIATTR_CBANK_PARAM_SIZE
	.align		4
.L_87:
        /*0040*/ 	.byte	0x03, 0x19
        /*0042*/ 	.short	0x0010


	//----- nvinfo : EIATTR_PARAM_CBANK
	.align		4
        /*0044*/ 	.byte	0x04, 0x0a
        /*0046*/ 	.short	(.L_89 - .L_88)
	.align		4
.L_88:
        /*0048*/ 	.word	index@(.nv.constant0.brev_u64)
        /*004c*/ 	.short	0x0380
        /*004e*/ 	.short	0x0010


	//----- nvinfo : EIATTR_SW_WAR
	.align		4
.L_89:
        /*0050*/ 	.byte	0x04, 0x36
        /*0052*/ 	.short	(.L_91 - .L_90)
.L_90:
        /*0054*/ 	.word	0x00000008
.L_91:


//--------------------- .nv.info.brev_u           --------------------------
	.section	.nv.info.brev_u,"",@"SHT_CUDA_INFO"
	.sectionflags	@""
	.align	4


	//----- nvinfo : EIATTR_CUDA_API_VERSION
	.align		4
        /*0000*/ 	.byte	0x04, 0x37
        /*0002*/ 	.short	(.L_93 - .L_92)
.L_92:
        /*0004*/ 	.word	0x00000082


	//----- nvinfo : EIATTR_KPARAM_INFO
	.align		4
.L_93:
        /*0008*/ 	.byte	0x04, 0x17
        /*000a*/ 	.short	(.L_95 - .L_94)
.L_94:
        /*000c*/ 	.word	0x00000000
        /*0010*/ 	.short	0x0001
        /*0012*/ 	.short	0x0008
        /*0014*/ 	.byte	0x00, 0xf5, 0x21, 0x00


	//----- nvinfo : EIATTR_KPARAM_INFO
	.align		4
.L_95:
        /*0018*/ 	.byte	0x04, 0x17
        /*001a*/ 	.short	(.L_97 - .L_96)
.L_96:
        /*001c*/ 	.word	0x00000000
        /*0020*/ 	.short	0x0000
        /*0022*/ 	.short	0x0000
        /*0024*/ 	.byte	0x00, 0xf5, 0x21, 0x00


	//----- nvinfo : EIATTR_SPARSE_MMA_MASK
	.align		4
.L_97:
        /*0028*/ 	.byte	0x03, 0x50
        /*002a*/ 	.short	0x0000


	//----- nvinfo : EIATTR_MAXREG_COUNT
	.align		4
        /*002c*/ 	.byte	0x03, 0x1b
        /*002e*/ 	.short	0x00ff


	//----- nvinfo : EIATTR_MERCURY_ISA_VERSION
	.align		4
        /*0030*/ 	.byte	0x03, 0x5f
        /*0032*/ 	.short	0x0101


	//----- nvinfo : EIATTR_VRC_CTA_INIT_COUNT
	.align		4
        /*0034*/ 	.byte	0x02, 0x4a
	.zero		1
	.zero		1


	//----- nvinfo : EIATTR_EXIT_INSTR_OFFSETS
	.align		4
        /*0038*/ 	.byte	0x04, 0x1c
        /*003a*/ 	.short	(.L_99 - .L_98)


	//   ....[0]....
.L_98:
        /*003c*/ 	.word	0x000000d0


	//----- nvinfo : EIATTR_CBANK_PARAM_SIZE
	.align		4
.L_99:
        /*0040*/ 	.byte	0x03, 0x19
        /*0042*/ 	.short	0x0010


	//----- nvinfo : EIATTR_PARAM_CBANK
	.align		4
        /*0044*/ 	.byte	0x04, 0x0a
        /*0046*/ 	.short	(.L_101 - .L_100)
	.align		4
.L_100:
        /*0048*/ 	.word	index@(.nv.constant0.brev_u)
        /*004c*/ 	.short	0x0380
        /*004e*/ 	.short	0x0010


	//----- nvinfo : EIATTR_SW_WAR
	.align		4
.L_101:
        /*0050*/ 	.byte	0x04, 0x36
        /*0052*/ 	.short	(.L_103 - .L_102)
.L_102:
        /*0054*/ 	.word	0x00000008
.L_103:


//--------------------- .nv.info.brev_i           --------------------------
	.section	.nv.info.brev_i,"",@"SHT_CUDA_INFO"
	.sectionflags	@""
	.align	4


	//----- nvinfo : EIATTR_CUDA_API_VERSION
	.align		4
        /*0000*/ 	.byte	0x04, 0x37
        /*0002*/ 	.short	(.L_105 - .L_104)
.L_104:
        /*0004*/ 	.word	0x00000082


	//----- nvinfo : EIATTR_KPARAM_INFO
	.align		4
.L_105:
        /*0008*/ 	.byte	0x04, 0x17
        /*000a*/ 	.short	(.L_107 - .L_106)
.L_106:
        /*000c*/ 	.word	0x00000000
        /*0010*/ 	.short	0x0001
        /*0012*/ 	.short	0x0008
        /*0014*/ 	.byte	0x00, 0xf5, 0x21, 0x00


	//----- nvinfo : EIATTR_KPARAM_INFO
	.align		4
.L_107:
        /*0018*/ 	.byte	0x04, 0x17
        /*001a*/ 	.short	(.L_109 - .L_108)
.L_108:
        /*001c*/ 	.word	0x00000000
        /*0020*/ 	.short	0x0000
        /*0022*/ 	.short	0x0000
        /*0024*/ 	.byte	0x00, 0xf5, 0x21, 0x00


	//----- nvinfo : EIATTR_SPARSE_MMA_MASK
	.align		4
.L_109:
        /*0028*/ 	.byte	0x03, 0x50
        /*002a*/ 	.short	0x0000


	//----- nvinfo : EIATTR_MAXREG_COUNT
	.align		4
        /*002c*/ 	.byte	0x03, 0x1b
        /*002e*/ 	.short	0x00ff


	//----- nvinfo : EIATTR_MERCURY_ISA_VERSION
	.align		4
        /*0030*/ 	.byte	0x03, 0x5f
        /*0032*/ 	.short	0x0101


	//----- nvinfo : EIATTR_VRC_CTA_INIT_COUNT
	.align		4
        /*0034*/ 	.byte	0x02, 0x4a
	.zero		1
	.zero		1


	//----- nvinfo : EIATTR_EXIT_INSTR_OFFSETS
	.align		4
        /*0038*/ 	.byte	0x04, 0x1c
        /*003a*/ 	.short	(.L_111 - .L_110)


	//   ....[0]....
.L_110:
        /*003c*/ 	.word	0x000000d0


	//----- nvinfo : EIATTR_CBANK_PARAM_SIZE
	.align		4
.L_111:
        /*0040*/ 	.byte	0x03, 0x19
        /*0042*/ 	.short	0x0010


	//----- nvinfo : EIATTR_PARAM_CBANK
	.align		4
        /*0044*/ 	.byte	0x04, 0x0a
        /*0046*/ 	.short	(.L_113 - .L_112)
	.align		4
.L_112:
        /*0048*/ 	.word	index@(.nv.constant0.brev_i)
        /*004c*/ 	.short	0x0380
        /*004e*/ 	.short	0x0010


	//----- nvinfo : EIATTR_SW_WAR
	.align		4
.L_113:
        /*0050*/ 	.byte	0x04, 0x36
        /*0052*/ 	.short	(.L_115 - .L_114)
.L_114:
        /*0054*/ 	.word	0x00000008
.L_115:


//--------------------- .nv.callgraph             --------------------------
	.section	.nv.callgraph,"",@"SHT_CUDA_CALLGRAPH"
	.align	4
	.sectionentsize	8
	.align		4
        /*0000*/ 	.word	0x00000000
	.align		4
        /*0004*/ 	.word	0xffffffff
	.align		4
        /*0008*/ 	.word	0x00000000
	.align		4
        /*000c*/ 	.word	0xfffffffe
	.align		4
        /*0010*/ 	.word	0x00000000
	.align		4
        /*0014*/ 	.word	0xfffffffd
	.align		4
        /*0018*/ 	.word	0x00000000
	.align		4
        /*001c*/ 	.word	0xfffffffc


//--------------------- .text.add_s32_sat         --------------------------
	.section	.text.add_s32_sat,"ax",@progbits
	.align	128
        .global         add_s32_sat
        .type           add_s32_sat,@function
        .size           add_s32_sat,(.L_x_6 - add_s32_sat)
        .other          add_s32_sat,@"STO_CUDA_ENTRY STV_DEFAULT"
add_s32_sat:
.text.add_s32_sat:
[----:B------:R-:W-:Y:S01]  /*0000*/  LDC R1, c[0x0][0x37c] ;  /* 0x0000df00ff017b82 */ /* 0x000fe20000000800 */
[----:B------:R-:W0:Y:S07]  /*0010*/  S2R R9, SR_CTAID.X ;  /* 0x0000000000097919 */ /* 0x000e2e0000002500 */
[----:B------:R-:W1:Y:S01]  /*0020*/  LDC.64 R2, c[0x0][0x380] ;  /* 0x0000e000ff027b82 */ /* 0x000e620000000a00 */
[----:B------:R-:W0:Y:S01]  /*0030*/  LDCU UR6, c[0x0][0x360] ;  /* 0x00006c00ff0677ac */ /* 0x000e220008000800 */
[----:B------:R-:W0:Y:S01]  /*0040*/  S2R R0, SR_TID.X ;  /* 0x0000000000007919 */ /* 0x000e220000002100 */
[----:B------:R-:W2:Y:S05]  /*0050*/  LDCU.64 UR4, c[0x0][0x358] ;  /* 0x00006b00ff0477ac */ /* 0x000eaa0008000a00 */
[----:B------:R-:W3:Y:S08]  /*0060*/  LDC.64 R4, c[0x0][0x388] ;  /* 0x0000e200ff047b82 */ /* 0x000ef00000000a00 */
[----:B------:R-:W4:Y:S01]  /*0070*/  LDC.64 R6, c[0x0][0x390] ;  /* 0x0000e400ff067b82 */ /* 0x000f220000000a00 */
[----:B0-----:R-:W-:-:S04]  /*0080*/  IMAD R9, R9, UR6, R0 ;  /* 0x0000000609097c24 */ /* 0x001fc8000f8e0200 */
[----:B-1----:R-:W-:-:S04]  /*0090*/  IMAD.WIDE.U32 R2, R9, 0x4, R2 ;  /* 0x0000000409027825 */ /* 0x002fc800078e0002 */
[C---:B---3--:R-:W-:Y:S02]  /*00a0*/  IMAD.WIDE.U32 R4, R9.reuse, 0x4, R4 ;  /* 0x0000000409047825 */ /* 0x048fe400078e0004 */
[----:B--2---:R-:W2:Y:S04]  /*00b0*/  LDG.E R2, desc[UR4][R2.64] ;  /* 0x0000000402027981 */ /* 0x004ea8000c1e1900 */
[----:B------:R-:W2:Y:S01]  /*00c0*/  LDG.E R5, desc[UR4][R4.64] ;  /* 0x0000000404057981 */ /* 0x000ea2000c1e1900 */
[----:B----4-:R-:W-:Y:S01]  /*00d0*/  IMAD.WIDE.U32 R6, R9, 0x4, R6 ;  /* 0x0000000409067825 */ /* 0x010fe200078e0006 */
[----:B--2---:R-:W-:-:S04]  /*00e0*/  IADD3 R0, PT, PT, R2, R5, RZ ;  /* 0x0000000502007210 */ /* 0x004fc80007ffe0ff */
[CCC-:B------:R-:W-:Y:S02]  /*00f0*/  PLOP3.LUT P0, PT, R2.reuse.SIGN, R5.reuse.SIGN, R0.reuse.SIGN, 0x2, 0x0 ;  /* 0x000000050200721f */ /* 0x1c0fe40000700200 */
[----:B------:R-:W-:Y:S02]  /*0100*/  PLOP3.LUT P1, PT, R2.SIGN, R5.SIGN, R0.SIGN, 0x40, 0x0 ;  /* 0x000000050200721f */ /* 0x000fe40000724000 */
[----:B------:R-:W-:-:S04]  /*0110*/  SEL R0, R0, 0x7fffffff, !P0 ;  /* 0x7fffffff00007807 */ /* 0x000fc80004000000 */
[----:B------:R-:W-:-:S05]  /*0120*/  SEL R9, R0, 0x80000000, !P1 ;  /* 0x8000000000097807 */ /* 0x000fca0004800000 */
[----:B------:R-:W-:Y:S01]  /*0130*/  STG.E desc[UR4][R6.64], R9 ;  /* 0x0000000906007986 */ /* 0x000fe2000c101904 */
[----:B------:R-:W-:Y:S05]  /*0140*/  EXIT ;  /* 0x000000000000794d */ /* 0x000fea0003800000 */
.L_x_0:
[----:B------:R-:W-:-:S00]  /*0150*/  BRA `(.L_x_0) ;  /* 0xfffffffc00fc7947 */ /* 0x000fc0000383ffff */
[----:B------:R-:W-:-:S00]  /*0160*/  NOP ;  /* 0x0000000000007918 */ /* 0x000fc00000000000 */
        /* <DEDUP_REMOVED lines=9> */
.L_x_6:


//--------------------- .text.vabsdiffu4          --------------------------
	.section	.text.vabsdiffu4,"ax",@progbits
	.align	128
        .global         vabsdiffu4
        .type           vabsdiffu4,@function
        .size           vabsdiffu4,(.L_x_7 - vabsdiffu4)
        .other          vabsdiffu4,@"STO_CUDA_ENTRY STV_DEFAULT"
vabsdiffu4:
.text.vabsdiffu4:
        /* <DEDUP_REMOVED lines=14> */
[----:B--2---:R-:W-:-:S05]  /*00e0*/  VABSDIFF4.U8 R9, R2, R5, RZ ;  /* 0x0000000502097215 */ /* 0x004fca00000e00ff */
[----:B------:R-:W-:Y:S01]  /*00f0*/  STG.E desc[UR4][R6.64], R9 ;  /* 0x0000000906007986 */ /* 0x000fe2000c101904 */
[----:B------:R-:W-:Y:S05]  /*0100*/  EXIT ;  /* 0x000000000000794d */ /* 0x000fea0003800000 */
.L_x_1:
        /* <DEDUP_REMOVED lines=15> */
.L_x_7:


//--------------------- .text.usad_int            --------------------------
	.section	.text.usad_int,"ax",@progbits
	.align	128
        .global         usad_int
        .type           usad_int,@function
        .size           usad_int,(.L_x_8 - usad_int)
        .other          usad_int,@"STO_CUDA_ENTRY STV_DEFAULT"
usad_int:
.text.usad_int:
[----:B------:R-:W-:Y:S01]  /*0000*/  LDC R1, c[0x0][0x37c] ;  /* 0x0000df00ff017b82 */ /* 0x000fe20000000800 */
[----:B------:R-:W0:Y:S07]  /*0010*/  S2R R11, SR_CTAID.X ;  /* 0x00000000000b7919 */ /* 0x000e2e0000002500 */
[----:B------:R-:W1:Y:S01]  /*0020*/  LDC.64 R2, c[0x0][0x380] ;  /* 0x0000e000ff027b82 */ /* 0x000e620000000a00 */
[----:B------:R-:W0:Y:S01]  /*0030*/  LDCU UR6, c[0x0][0x360] ;  /* 0x00006c00ff0677ac */ /* 0x000e220008000800 */
[----:B------:R-:W0:Y:S01]  /*0040*/  S2R R0, SR_TID.X ;  /* 0x0000000000007919 */ /* 0x000e220000002100 */
[----:B------:R-:W2:Y:S05]  /*0050*/  LDCU.64 UR4, c[0x0][0x358] ;  /* 0x00006b00ff0477ac */ /* 0x000eaa0008000a00 */
[----:B------:R-:W3:Y:S08]  /*0060*/  LDC.64 R4, c[0x0][0x388] ;  /* 0x0000e200ff047b82 */ /* 0x000ef00000000a00 */
[----:B------:R-:W4:Y:S08]  /*0070*/  LDC.64 R6, c[0x0][0x390] ;  /* 0x0000e400ff067b82 */ /* 0x000f300000000a00 */
[----:B------:R-:W5:Y:S01]  /*0080*/  LDC.64 R8, c[0x0][0x398] ;  /* 0x0000e600ff087b82 */ /* 0x000f620000000a00 */
[----:B0-----:R-:W-:-:S04]  /*0090*/  IMAD R11, R11, UR6, R0 ;  /* 0x000000060b0b7c24 */ /* 0x001fc8000f8e0200 */
[----:B-1----:R-:W-:-:S04]  /*00a0*/  IMAD.WIDE R2, R11, 0x4, R2 ;  /* 0x000000040b027825 */ /* 0x002fc800078e0202 */
[C---:B---3--:R-:W-:Y:S02]  /*00b0*/  IMAD.WIDE R4, R11.reuse, 0x4, R4 ;  /* 0x000000040b047825 */ /* 0x048fe400078e0204 */
[----:B--2---:R-:W2:Y:S02]  /*00c0*/  LDG.E R2, desc[UR4][R2.64] ;  /* 0x0000000402027981 */ /* 0x004ea4000c1e1900 */
[C---:B----4-:R-:W-:Y:S02]  /*00d0*/  IMAD.WIDE R6, R11.reuse, 0x4, R6 ;  /* 0x000000040b067825 */ /* 0x050fe400078e0206 */
[----:B------:R-:W2:Y:S04]  /*00e0*/  LDG.E R5, desc[UR4][R4.64] ;  /* 0x0000000404057981 */ /* 0x000ea8000c1e1900 */
[----:B------:R-:W2:Y:S01]  /*00f0*/  LDG.E R6, desc[UR4][R6.64] ;  /* 0x0000000406067981 */ /* 0x000ea2000c1e1900 */
[----:B-----5:R-:W-:Y:S01]  /*0100*/  IMAD.WIDE R8, R11, 0x4, R8 ;  /* 0x000000040b087825 */ /* 0x020fe200078e0208 */
[----:B--2---:R-:W-:-:S05]  /*0110*/  VABSDIFF.U32 R11, R2, R5, R6 ;  /* 0x00000005020b7214 */ /* 0x004fca00000e0006 */
[----:B------:R-:W-:Y:S01]  /*0120*/  STG.E desc[UR4][R8.64], R11 ;  /* 0x0000000b08007986 */ /* 0x000fe2000c101904 */
[----:B------:R-:W-:Y:S05]  /*0130*/  EXIT ;  /* 0x000000000000794d */ /* 0x000fea0003800000 */
.L_x_2:
        /* <DEDUP_REMOVED lines=12> */
.L_x_8:


//--------------------- .text.brev_u64            --------------------------
	.section	.text.brev_u64,"ax",@progbits
	.align	128
        .global         brev_u64
        .type           brev_u64,@function
        .size           brev_u64,(.L_x_9 - brev_u64)
        .other          brev_u64,@"STO_CUDA_ENTRY STV_DEFAULT"
brev_u64:
.text.brev_u64:
[----:B------:R-:W-:Y:S01]  /*0000*/  LDC R1, c[0x0][0x37c] ;  /* 0x0000df00ff017b82 */ /* 0x000fe20000000800 */
[----:B------:R-:W0:Y:S07]  /*0010*/  S2R R9, SR_CTAID.X ;  /* 0x0000000000097919 */ /* 0x000e2e0000002500 */
[----:B------:R-:W1:Y:S01]  /*0020*/  LDC.64 R2, c[0x0][0x380] ;  /* 0x0000e000ff027b82 */ /* 0x000e620000000a00 */
[----:B------:R-:W0:Y:S01]  /*0030*/  LDCU UR6, c[0x0][0x360] ;  /* 0x00006c00ff0677ac */ /* 0x000e220008000800 */
[----:B------:R-:W0:Y:S01]  /*0040*/  S2R R0, SR_TID.X ;  /* 0x0000000000007919 */ /* 0x000e220000002100 */
[----:B------:R-:W2:Y:S05]  /*0050*/  LDCU.64 UR4, c[0x0][0x358] ;  /* 0x00006b00ff0477ac */ /* 0x000eaa0008000a00 */
[----:B------:R-:W3:Y:S01]  /*0060*/  LDC.64 R6, c[0x0][0x388] ;  /* 0x0000e200ff067b82 */ /* 0x000ee20000000a00 */
[----:B0-----:R-:W-:-:S04]  /*0070*/  IMAD R9, R9, UR6, R0 ;  /* 0x0000000609097c24 */ /* 0x001fc8000f8e0200 */
[----:B-1----:R-:W-:-:S06]  /*0080*/  IMAD.WIDE.U32 R2, R9, 0x8, R2 ;  /* 0x0000000809027825 */ /* 0x002fcc00078e0002 */
[----:B--2---:R-:W2:Y:S01]  /*0090*/  LDG.E.64 R2, desc[UR4][R2.64] ;  /* 0x0000000402027981 */ /* 0x004ea2000c1e1b00 */
[----:B---3--:R-:W-:Y:S01]  /*00a0*/  IMAD.WIDE.U32 R6, R9, 0x8, R6 ;  /* 0x0000000809067825 */ /* 0x008fe200078e0006 */
[----:B--2---:R-:W-:Y:S08]  /*00b0*/  BREV R5, R2 ;  /* 0x0000000200057301 */ /* 0x004ff00000000000 */
[----:B------:R-:W0:Y:S02]  /*00c0*/  BREV R4, R3 ;  /* 0x0000000300047301 */ /* 0x000e240000000000 */
[----:B0-----:R-:W-:Y:S01]  /*00d0*/  STG.E.64 desc[UR4][R6.64], R4 ;  /* 0x0000000406007986 */ /* 0x001fe2000c101b04 */
[----:B------:R-:W-:Y:S05]  /*00e0*/  EXIT ;  /* 0x000000000000794d */ /* 0x000fea0003800000 */
.L_x_3:
        /* <DEDUP_REMOVED lines=9> */
.L_x_9:


//--------------------- .text.brev_u              --------------------------
	.section	.text.brev_u,"ax",@progbits
	.align	128
        .global         brev_u
        .type           brev_u,@function
        .size           brev_u,(.L_x_10 - brev_u)
        .other          brev_u,@"STO_CUDA_ENTRY STV_DEFAULT"
brev_u:
.text.brev_u:
        /* <DEDUP_REMOVED lines=9> */
[----:B--2---:R-:W2:Y:S01]  /*0090*/  LDG.E R2, desc[UR4][R2.64] ;  /* 0x0000000402027981 */ /* 0x004ea2000c1e1900 */
[----:B---3--:R-:W-:Y:S01]  /*00a0*/  IMAD.WIDE.U32 R4, R7, 0x4, R4 ;  /* 0x0000000407047825 */ /* 0x008fe200078e0004 */
[----:B--2---:R-:W0:Y:S04]  /*00b0*/  BREV R9, R2 ;  /* 0x0000000200097301 */ /* 0x004e280000000000 */
[----:B0-----:R-:W-:Y:S01]  /*00c0*/  STG.E desc[UR4][R4.64], R9 ;  /* 0x0000000904007986 */ /* 0x001fe2000c101904 */
[----:B------:R-:W-:Y:S05]  /*00d0*/  EXIT ;  /* 0x000000000000794d */ /* 0x000fea0003800000 */
.L_x_4:
        /* <DEDUP_REMOVED lines=10> */
.L_x_10:


//--------------------- .text.brev_i              --------------------------
	.section	.text.brev_i,"ax",@progbits
	.align	128
        .global         brev_i
        .type           brev_i,@function
        .size           brev_i,(.L_x_11 - brev_i)
        .other          brev_i,@"STO_CUDA_ENTRY STV_DEFAULT"
brev_i:
.text.brev_i:
        /* <DEDUP_REMOVED lines=14> */
.L_x_5:
        /* <DEDUP_REMOVED lines=10> */
.L_x_11:


//--------------------- .nv.shared.reserved.0     --------------------------
	.section	.nv.shared.reserved.0,"aw",@nobits
	.weak		__nv_reservedSMEM_offset_0_alias
	.size		__nv_reservedSMEM_offset_0_alias, 0, 64
	.other		__nv_reservedSMEM_offset_0_alias,@"STO_CUDA_RESERVED_SHARED STV_DEFAULT"
__nv_reservedSMEM_offset_0_alias:
	.zero		0
	.zero		64


//--------------------- .nv.constant0.add_s32_sat --------------------------
	.section	.nv.constant0.add_s32_sat,"a",@progbits
	.sectionflags	@""
	.align	4
.nv.constant0.add_s32_sat:
	.zero		920


//--------------------- .nv.constant0.vabsdiffu4  --------------------------
	.section	.nv.constant0.vabsdiffu4,"a",@progbits
	.sectionflags	@""
	.align	4
.nv.constant0.vabsdiffu4:
	.zero		920


//--------------------- .nv.constant0.usad_int    --------------------------
	.section	.nv.constant0.usad_int,"a",@progbits
	.sectionflags	@""
	.align	4
.nv.constant0.usad_int:
	.zero		928


//--------------------- .nv.constant0.brev_u64    --------------------------
	.section	.nv.constant0.brev_u64,"a",@progbits
	.sectionflags	@""
	.align	4
.nv.constant0.brev_u64:
	.zero		912


//--------------------- .nv.constant0.brev_u      --------------------------
	.section	.nv.constant0.brev_u,"a",@progbits
	.sectionflags	@""
	.align	4
.nv.constant0.brev_u:
	.zero		912


//--------------------- .nv.constant0.brev_i      --------------------------
	.section	.nv.constant0.brev_i,"a",@progbits
	.sectionflags	@""
	.align	4
.nv.constant0.brev_i:
	.zero		912


//--------------------- SYMBOLS --------------------------

	.type		.nv.reservedSmem.offset0,@object
	.size		.nv.reservedSmem.offset0,0x4
